//
// Generated by NVIDIA NVVM Compiler
//
// Compiler Build ID: CL-36424714
// Cuda compilation tools, release 13.0, V13.0.88
// Based on NVVM 20.0.0
//

.version 9.0
.target sm_100
.address_size 64

	// .globl	_Z10td0_updatePfPiS_

.visible .entry _Z10td0_updatePfPiS_(
	.param .u64 .ptr .align 1 _Z10td0_updatePfPiS__param_0,
	.param .u64 .ptr .align 1 _Z10td0_updatePfPiS__param_1,
	.param .u64 .ptr .align 1 _Z10td0_updatePfPiS__param_2
)
{
	.reg .b32 	%r<3>;
	.reg .b32 	%f<7>;
	.reg .b64 	%rd<13>;

	ld.param.u64 	%rd1, [_Z10td0_updatePfPiS__param_0];
	ld.param.u64 	%rd2, [_Z10td0_updatePfPiS__param_1];
	ld.param.u64 	%rd3, [_Z10td0_updatePfPiS__param_2];
	cvta.to.global.u64 	%rd4, %rd1;
	cvta.to.global.u64 	%rd5, %rd3;
	cvta.to.global.u64 	%rd6, %rd2;
	mov.u32 	%r1, %tid.x;
	mul.wide.u32 	%rd7, %r1, 4;
	add.s64 	%rd8, %rd6, %rd7;
	ld.global.u32 	%r2, [%rd8];
	add.s64 	%rd9, %rd5, %rd7;
	ld.global.f32 	%f1, [%rd9];
	mul.wide.s32 	%rd10, %r2, 4;
	add.s64 	%rd11, %rd4, %rd10;
	ld.global.f32 	%f2, [%rd11];
	fma.rn.f32 	%f3, %f2, 0f3F666666, %f1;
	add.s64 	%rd12, %rd4, %rd7;
	ld.global.f32 	%f4, [%rd12];
	sub.f32 	%f5, %f3, %f4;
	fma.rn.f32 	%f6, %f5, 0f3DCCCCCD, %f4;
	st.global.f32 	[%rd12], %f6;
	ret;

}


// ===== COMPILED SASS (sm_100) =====

	.target	sm_100

	.elftype	@"ET_EXEC"


//--------------------- .note.nv.tkinfo           --------------------------
	.section	.note.nv.tkinfo,"",@"SHT_NOTE"
	.sectionflags	@"SHF_NOTE_NV_TKINFO"
	.tkinfo
        /*0018*/ 	.word	0x00000002
        /*0030*/ 	.string	""
        /*0030*/ 	.string	"ptxas"
        /*0030*/ 	.string	"Cuda compilation tools, release 13.0, V13.0.88"
        /*0030*/ 	.string	"Build cuda_13.0.r13.0/compiler.36424714_0"
        /*0030*/ 	.string	"-arch sm_100 -m 64 "



//--------------------- .note.nv.cuinfo           --------------------------
	.section	.note.nv.cuinfo,"",@"SHT_NOTE"
	.sectionflags	@"SHF_NOTE_NV_CUINFO"
        /*0018*/ 	.short	0x0002
        /*001a*/ 	.short	0x0064
        /*001c*/ 	.short	0x0082
	.zero		2


//--------------------- .nv.info                  --------------------------
	.section	.nv.info,"",@"SHT_CUDA_INFO"
	.align	4


	//----- nvinfo : EIATTR_REGCOUNT
	.align		4
        /*0000*/ 	.byte	0x04, 0x2f
        /*0002*/ 	.short	(.L_1 - .L_0)
	.align		4
.L_0:
        /*0004*/ 	.word	index@(_Z10td0_updatePfPiS_)
        /*0008*/ 	.word	0x0000000e


	//----- nvinfo : EIATTR_FRAME_SIZE
	.align		4
.L_1:
        /*000c*/ 	.byte	0x04, 0x11
        /*000e*/ 	.short	(.L_3 - .L_2)
	.align		4
.L_2:
        /*0010*/ 	.word	index@(_Z10td0_updatePfPiS_)
        /*0014*/ 	.word	0x00000000


	//----- nvinfo : EIATTR_MIN_STACK_SIZE
	.align		4
.L_3:
        /*0018*/ 	.byte	0x04, 0x12
        /*001a*/ 	.short	(.L_5 - .L_4)
	.align		4
.L_4:
        /*001c*/ 	.word	index@(_Z10td0_updatePfPiS_)
        /*0020*/ 	.word	0x00000000
.L_5:


//--------------------- .nv.compat                --------------------------
	.section	.nv.compat,"",@"SHT_CUDA_COMPAT_INFO"
	.align	4
        /*0000*/ 	.byte	0x02, 0x09, 0x00, 0x00, 0x02, 0x02, 0x01, 0x00, 0x02, 0x05, 0x05, 0x00, 0x03, 0x07, 0x01, 0x01
        /*0010*/ 	.byte	0x02, 0x03, 0x00, 0x00, 0x02, 0x06, 0x01, 0x00, 0x04, 0x0b, 0x08, 0x00, 0x09, 0x00, 0x00, 0x00
        /*0020*/ 	.byte	0x00, 0x00, 0x00, 0x00


//--------------------- .nv.info._Z10td0_updatePfPiS_ --------------------------
	.section	.nv.info._Z10td0_updatePfPiS_,"",@"SHT_CUDA_INFO"
	.sectionflags	@""
	.align	4


	//----- nvinfo : EIATTR_CUDA_API_VERSION
	.align		4
        /*0000*/ 	.byte	0x04, 0x37
        /*0002*/ 	.short	(.L_7 - .L_6)
.L_6:
        /*0004*/ 	.word	0x00000082


	//----- nvinfo : EIATTR_KPARAM_INFO
	.align		4
.L_7:
        /*0008*/ 	.byte	0x04, 0x17
        /*000a*/ 	.short	(.L_9 - .L_8)
.L_8:
        /*000c*/ 	.word	0x00000000
        /*0010*/ 	.short	0x0002
        /*0012*/ 	.short	0x0010
        /*0014*/ 	.byte	0x00, 0xf5, 0x21, 0x00


	//----- nvinfo : EIATTR_KPARAM_INFO
	.align		4
.L_9:
        /*0018*/ 	.byte	0x04, 0x17
        /*001a*/ 	.short	(.L_11 - .L_10)
.L_10:
        /*001c*/ 	.word	0x00000000
        /*0020*/ 	.short	0x0001
        /*0022*/ 	.short	0x0008
        /*0024*/ 	.byte	0x00, 0xf5, 0x21, 0x00


	//----- nvinfo : EIATTR_KPARAM_INFO
	.align		4
.L_11:
        /*0028*/ 	.byte	0x04, 0x17
        /*002a*/ 	.short	(.L_13 - .L_12)
.L_12:
        /*002c*/ 	.word	0x00000000
        /*0030*/ 	.short	0x0000
        /*0032*/ 	.short	0x0000
        /*0034*/ 	.byte	0x00, 0xf5, 0x21, 0x00


	//----- nvinfo : EIATTR_SPARSE_MMA_MASK
	.align		4
.L_13:
        /*0038*/ 	.byte	0x03, 0x50
        /*003a*/ 	.short	0x0000


	//----- nvinfo : EIATTR_MAXREG_COUNT
	.align		4
        /*003c*/ 	.byte	0x03, 0x1b
        /*003e*/ 	.short	0x00ff


	//----- nvinfo : EIATTR_MERCURY_ISA_VERSION
	.align		4
        /*0040*/ 	.byte	0x03, 0x5f
        /*0042*/ 	.short	0x0101


	//----- nvinfo : EIATTR_VRC_CTA_INIT_COUNT
	.align		4
        /*0044*/ 	.byte	0x02, 0x4a
	.zero		1
	.zero		1


	//----- nvinfo : EIATTR_EXIT_INSTR_OFFSETS
	.align		4
        /*0048*/ 	.byte	0x04, 0x1c
        /*004a*/ 	.short	(.L_15 - .L_14)


	//   ....[0]....
.L_14:
        /*004c*/ 	.word	0x00000120


	//----- nvinfo : EIATTR_CBANK_PARAM_SIZE
	.align		4
.L_15:
        /*0050*/ 	.byte	0x03, 0x19
        /*0052*/ 	.short	0x0018


	//----- nvinfo : EIATTR_PARAM_CBANK
	.align		4
        /*0054*/ 	.byte	0x04, 0x0a
        /*0056*/ 	.short	(.L_17 - .L_16)
	.align		4
.L_16:
        /*0058*/ 	.word	index@(.nv.constant0._Z10td0_updatePfPiS_)
        /*005c*/ 	.short	0x0380
        /*005e*/ 	.short	0x0018


	//----- nvinfo : EIATTR_SW_WAR
	.align		4
.L_17:
        /*0060*/ 	.byte	0x04, 0x36
        /*0062*/ 	.short	(.L_19 - .L_18)
.L_18:
        /*0064*/ 	.word	0x00000008
.L_19:


//--------------------- .nv.callgraph             --------------------------
	.section	.nv.callgraph,"",@"SHT_CUDA_CALLGRAPH"
	.align	4
	.sectionentsize	8
	.align		4
        /*0000*/ 	.word	0x00000000
	.align		4
        /*0004*/ 	.word	0xffffffff
	.align		4
        /*0008*/ 	.word	0x00000000
	.align		4
        /*000c*/ 	.word	0xfffffffe
	.align		4
        /*0010*/ 	.word	0x00000000
	.align		4
        /*0014*/ 	.word	0xfffffffd
	.align		4
        /*0018*/ 	.word	0x00000000
	.align		4
        /*001c*/ 	.word	0xfffffffc


//--------------------- .text._Z10td0_updatePfPiS_ --------------------------
	.section	.text._Z10td0_updatePfPiS_,"ax",@progbits
	.align	128
        .global         _Z10td0_updatePfPiS_
        .type           _Z10td0_updatePfPiS_,@function
        .size           _Z10td0_updatePfPiS_,(.L_x_1 - _Z10td0_updatePfPiS_)
        .other          _Z10td0_updatePfPiS_,@"STO_CUDA_ENTRY STV_DEFAULT"
_Z10td0_updatePfPiS_:
.text._Z10td0_updatePfPiS_:
[----:B------:R-:W-:Y:S01]  /*0000*/  LDC R1, c[0x0][0x37c] ;  /* 0x0000df00ff017b82 */ /* 0x000fe20000000800 */
[----:B------:R-:W0:Y:S07]  /*0010*/  S2R R11, SR_TID.X ;  /* 0x00000000000b7919 */ /* 0x000e2e0000002100 */
[----:B------:R-:W0:Y:S01]  /*0020*/  LDC.64 R2, c[0x0][0x388] ;  /* 0x0000e200ff027b82 */ /* 0x000e220000000a00 */
[----:B------:R-:W1:Y:S07]  /*0030*/  LDCU.64 UR4, c[0x0][0x358] ;  /* 0x00006b00ff0477ac */ /* 0x000e6e0008000a00 */
[----:B------:R-:W2:Y:S08]  /*0040*/  LDC.64 R4, c[0x0][0x390] ;  /* 0x0000e400ff047b82 */ /* 0x000eb00000000a00 */
[----:B------:R-:W3:Y:S01]  /*0050*/  LDC.64 R8, c[0x0][0x380] ;  /* 0x0000e000ff087b82 */ /* 0x000ee20000000a00 */
[----:B0-----:R-:W-:-:S06]  /*0060*/  IMAD.WIDE.U32 R2, R11, 0x4, R2 ;  /* 0x000000040b027825 */ /* 0x001fcc00078e0002 */
[----:B-1----:R-:W3:Y:S01]  /*0070*/  LDG.E R3, desc[UR4][R2.64] ;  /* 0x0000000402037981 */ /* 0x002ee2000c1e1900 */
[----:B--2---:R-:W-:-:S06]  /*0080*/  IMAD.WIDE.U32 R4, R11, 0x4, R4 ;  /* 0x000000040b047825 */ /* 0x004fcc00078e0004 */
[----:B------:R-:W2:Y:S01]  /*0090*/  LDG.E R4, desc[UR4][R4.64] ;  /* 0x0000000404047981 */ /* 0x000ea2000c1e1900 */
[----:B---3--:R-:W-:-:S04]  /*00a0*/  IMAD.WIDE R6, R3, 0x4, R8 ;  /* 0x0000000403067825 */ /* 0x008fc800078e0208 */
[----:B------:R-:W-:Y:S02]  /*00b0*/  IMAD.WIDE.U32 R8, R11, 0x4, R8 ;  /* 0x000000040b087825 */ /* 0x000fe400078e0008 */
[----:B------:R-:W2:Y:S04]  /*00c0*/  LDG.E R7, desc[UR4][R6.64] ;  /* 0x0000000406077981 */ /* 0x000ea8000c1e1900 */
[----:B------:R-:W3:Y:S01]  /*00d0*/  LDG.E R11, desc[UR4][R8.64] ;  /* 0x00000004080b7981 */ /* 0x000ee2000c1e1900 */
[----:B--2---:R-:W-:-:S04]  /*00e0*/  FFMA R0, R7, 0.89999997615814208984, R4 ;  /* 0x3f66666607007823 */ /* 0x004fc80000000004 */
[----:B---3--:R-:W-:-:S04]  /*00f0*/  FADD R0, R0, -R11 ;  /* 0x8000000b00007221 */ /* 0x008fc80000000000 */
[----:B------:R-:W-:-:S05]  /*0100*/  FFMA R11, R0, 0.10000000149011611938, R11 ;  /* 0x3dcccccd000b7823 */ /* 0x000fca000000000b */
[----:B------:R-:W-:Y:S01]  /*0110*/  STG.E desc[UR4][R8.64], R11 ;  /* 0x0000000b08007986 */ /* 0x000fe2000c101904 */
[----:B------:R-:W-:Y:S05]  /*0120*/  EXIT ;  /* 0x000000000000794d */ /* 0x000fea0003800000 */
.L_x_0:
[----:B------:R-:W-:-:S00]  /*0130*/  BRA `(.L_x_0) ;  /* 0xfffffffc00fc7947 */ /* 0x000fc0000383ffff */
[----:B------:R-:W-:-:S00]  /*0140*/  NOP ;  /* 0x0000000000007918 */ /* 0x000fc00000000000 */
        /* <DEDUP_REMOVED lines=11> */
.L_x_1:


//--------------------- .nv.shared.reserved.0     --------------------------
	.section	.nv.shared.reserved.0,"aw",@nobits
	.weak		__nv_reservedSMEM_offset_0_alias
	.size		__nv_reservedSMEM_offset_0_alias, 0, 64
	.other		__nv_reservedSMEM_offset_0_alias,@"STO_CUDA_RESERVED_SHARED STV_DEFAULT"
__nv_reservedSMEM_offset_0_alias:
	.zero		0
	.zero		64


//--------------------- .nv.constant0._Z10td0_updatePfPiS_ --------------------------
	.section	.nv.constant0._Z10td0_updatePfPiS_,"a",@progbits
	.sectionflags	@""
	.align	4
.nv.constant0._Z10td0_updatePfPiS_:
	.zero		920


//--------------------- SYMBOLS --------------------------

	.type		.nv.reservedSmem.offset0,@object
	.size		.nv.reservedSmem.offset0,0x4
